//
// Generated by NVIDIA NVVM Compiler
//
// Compiler Build ID: CL-36424714
// Cuda compilation tools, release 13.0, V13.0.88
// Based on NVVM 20.0.0
//

.version 9.0
.target sm_100
.address_size 64

	// .globl	_Z10GaussSolveiPdS_

.visible .entry _Z10GaussSolveiPdS_(
	.param .u32 _Z10GaussSolveiPdS__param_0,
	.param .u64 .ptr .align 1 _Z10GaussSolveiPdS__param_1,
	.param .u64 .ptr .align 1 _Z10GaussSolveiPdS__param_2
)
{
	.reg .pred 	%p<26>;
	.reg .b32 	%r<84>;
	.reg .b64 	%rd<36>;
	.reg .b64 	%fd<41>;

	ld.param.u32 	%r48, [_Z10GaussSolveiPdS__param_0];
	ld.param.u64 	%rd9, [_Z10GaussSolveiPdS__param_1];
	ld.param.u64 	%rd8, [_Z10GaussSolveiPdS__param_2];
	cvta.to.global.u64 	%rd1, %rd9;
	mov.u32 	%r49, %ntid.x;
	mov.u32 	%r50, %ctaid.x;
	mul.lo.s32 	%r1, %r49, %r50;
	mov.u32 	%r2, %tid.x;
	add.s32 	%r3, %r1, %r2;
	add.s32 	%r4, %r48, -1;
	setp.lt.s32 	%p1, %r48, 2;
	@%p1 bra 	$L__BB0_22;
	cvta.to.global.u64 	%rd10, %rd8;
	rem.s32 	%r5, %r3, %r48;
	mul.wide.s32 	%rd11, %r3, 8;
	add.s64 	%rd2, %rd10, %rd11;
	add.s64 	%rd3, %rd1, %rd11;
	add.s32 	%r52, %r48, -2;
	setp.lt.u32 	%p2, %r52, 3;
	mov.b32 	%r83, 0;
	@%p2 bra 	$L__BB0_16;
	and.b32  	%r83, %r4, -4;
	neg.s32 	%r77, %r83;
	mul.lo.s32 	%r75, %r48, 3;
	shl.b32 	%r8, %r48, 2;
	shl.b32 	%r74, %r48, 1;
	sub.s32 	%r70, %r3, %r5;
	mov.b32 	%r73, 1;
	mul.wide.u32 	%rd5, %r48, 8;
	mov.u32 	%r71, %r5;
	mov.u32 	%r72, %r48;
	mov.u32 	%r76, %r73;
$L__BB0_3:
	add.s32 	%r19, %r76, -1;
	mul.wide.s32 	%rd12, %r71, 8;
	add.s64 	%rd4, %rd1, %rd12;
	ld.global.f64 	%fd1, [%rd4];
	add.s32 	%r55, %r73, -1;
	mul.wide.u32 	%rd13, %r55, 8;
	add.s64 	%rd14, %rd1, %rd13;
	ld.global.f64 	%fd2, [%rd14];
	div.rn.f64 	%fd3, %fd1, %fd2;
	st.global.f64 	[%rd2], %fd3;
	bar.sync 	0;
	setp.le.s32 	%p3, %r5, %r19;
	@%p3 bra 	$L__BB0_6;
	div.s32 	%r56, %r3, %r48;
	setp.lt.s32 	%p4, %r56, %r19;
	setp.gt.s32 	%p5, %r56, %r48;
	or.pred  	%p6, %p4, %p5;
	@%p6 bra 	$L__BB0_6;
	ld.global.f64 	%fd4, [%rd2];
	mul.wide.s32 	%rd15, %r70, 8;
	add.s64 	%rd16, %rd1, %rd15;
	ld.global.f64 	%fd5, [%rd16];
	mul.f64 	%fd6, %fd4, %fd5;
	ld.global.f64 	%fd7, [%rd3];
	sub.f64 	%fd8, %fd7, %fd6;
	st.global.f64 	[%rd3], %fd8;
$L__BB0_6:
	bar.sync 	0;
	add.s64 	%rd6, %rd4, %rd5;
	ld.global.f64 	%fd9, [%rd6];
	add.s32 	%r57, %r72, 1;
	mul.wide.u32 	%rd17, %r57, 8;
	add.s64 	%rd18, %rd1, %rd17;
	ld.global.f64 	%fd10, [%rd18];
	div.rn.f64 	%fd11, %fd9, %fd10;
	st.global.f64 	[%rd2], %fd11;
	bar.sync 	0;
	setp.le.s32 	%p7, %r5, %r76;
	@%p7 bra 	$L__BB0_9;
	div.s32 	%r58, %r3, %r48;
	setp.le.s32 	%p8, %r58, %r19;
	setp.gt.s32 	%p9, %r58, %r48;
	or.pred  	%p10, %p8, %p9;
	@%p10 bra 	$L__BB0_9;
	ld.global.f64 	%fd12, [%rd2];
	mul.wide.s32 	%rd19, %r70, 8;
	add.s64 	%rd20, %rd1, %rd19;
	ld.global.f64 	%fd13, [%rd20+8];
	mul.f64 	%fd14, %fd12, %fd13;
	ld.global.f64 	%fd15, [%rd3];
	sub.f64 	%fd16, %fd15, %fd14;
	st.global.f64 	[%rd3], %fd16;
$L__BB0_9:
	bar.sync 	0;
	add.s32 	%r20, %r76, 1;
	add.s64 	%rd7, %rd6, %rd5;
	ld.global.f64 	%fd17, [%rd7];
	add.s32 	%r59, %r74, 2;
	mul.wide.u32 	%rd21, %r59, 8;
	add.s64 	%rd22, %rd1, %rd21;
	ld.global.f64 	%fd18, [%rd22];
	div.rn.f64 	%fd19, %fd17, %fd18;
	st.global.f64 	[%rd2], %fd19;
	bar.sync 	0;
	setp.le.s32 	%p11, %r5, %r20;
	@%p11 bra 	$L__BB0_12;
	div.s32 	%r60, %r3, %r48;
	setp.lt.s32 	%p12, %r60, %r20;
	setp.gt.s32 	%p13, %r60, %r48;
	or.pred  	%p14, %p12, %p13;
	@%p14 bra 	$L__BB0_12;
	ld.global.f64 	%fd20, [%rd2];
	mul.wide.s32 	%rd23, %r70, 8;
	add.s64 	%rd24, %rd1, %rd23;
	ld.global.f64 	%fd21, [%rd24+16];
	mul.f64 	%fd22, %fd20, %fd21;
	ld.global.f64 	%fd23, [%rd3];
	sub.f64 	%fd24, %fd23, %fd22;
	st.global.f64 	[%rd3], %fd24;
$L__BB0_12:
	bar.sync 	0;
	add.s64 	%rd25, %rd7, %rd5;
	ld.global.f64 	%fd25, [%rd25];
	add.s32 	%r61, %r75, 3;
	mul.wide.u32 	%rd26, %r61, 8;
	add.s64 	%rd27, %rd1, %rd26;
	ld.global.f64 	%fd26, [%rd27];
	div.rn.f64 	%fd27, %fd25, %fd26;
	st.global.f64 	[%rd2], %fd27;
	bar.sync 	0;
	add.s32 	%r21, %r76, 2;
	setp.le.s32 	%p15, %r5, %r21;
	@%p15 bra 	$L__BB0_15;
	div.s32 	%r62, %r3, %r48;
	setp.lt.s32 	%p16, %r62, %r21;
	setp.gt.s32 	%p17, %r62, %r48;
	or.pred  	%p18, %p16, %p17;
	@%p18 bra 	$L__BB0_15;
	ld.global.f64 	%fd28, [%rd2];
	mul.wide.s32 	%rd28, %r70, 8;
	add.s64 	%rd29, %rd1, %rd28;
	ld.global.f64 	%fd29, [%rd29+24];
	mul.f64 	%fd30, %fd28, %fd29;
	ld.global.f64 	%fd31, [%rd3];
	sub.f64 	%fd32, %fd31, %fd30;
	st.global.f64 	[%rd3], %fd32;
$L__BB0_15:
	bar.sync 	0;
	add.s32 	%r77, %r77, 4;
	add.s32 	%r76, %r76, 4;
	add.s32 	%r64, %r8, 4;
	add.s32 	%r75, %r75, %r64;
	add.s32 	%r74, %r74, %r64;
	add.s32 	%r73, %r73, %r64;
	add.s32 	%r72, %r72, %r64;
	add.s32 	%r71, %r71, %r8;
	add.s32 	%r70, %r70, 4;
	setp.ne.s32 	%p19, %r77, 0;
	@%p19 bra 	$L__BB0_3;
$L__BB0_16:
	add.s32 	%r65, %r48, -1;
	and.b32  	%r32, %r65, 3;
	setp.eq.s32 	%p20, %r32, 0;
	@%p20 bra 	$L__BB0_22;
	add.s32 	%r33, %r48, 1;
	mul.lo.s32 	%r66, %r83, %r48;
	add.s32 	%r82, %r66, %r83;
	add.s32 	%r67, %r2, %r83;
	add.s32 	%r68, %r67, %r1;
	sub.s32 	%r81, %r68, %r5;
	add.s32 	%r80, %r5, %r66;
	neg.s32 	%r79, %r32;
$L__BB0_18:
	.pragma "nounroll";
	mul.wide.s32 	%rd30, %r80, 8;
	add.s64 	%rd31, %rd1, %rd30;
	ld.global.f64 	%fd33, [%rd31];
	mul.wide.u32 	%rd32, %r82, 8;
	add.s64 	%rd33, %rd1, %rd32;
	ld.global.f64 	%fd34, [%rd33];
	div.rn.f64 	%fd35, %fd33, %fd34;
	st.global.f64 	[%rd2], %fd35;
	bar.sync 	0;
	setp.le.s32 	%p21, %r5, %r83;
	@%p21 bra 	$L__BB0_21;
	div.s32 	%r69, %r3, %r48;
	setp.lt.s32 	%p22, %r69, %r83;
	setp.gt.s32 	%p23, %r69, %r48;
	or.pred  	%p24, %p22, %p23;
	@%p24 bra 	$L__BB0_21;
	ld.global.f64 	%fd36, [%rd2];
	mul.wide.s32 	%rd34, %r81, 8;
	add.s64 	%rd35, %rd1, %rd34;
	ld.global.f64 	%fd37, [%rd35];
	mul.f64 	%fd38, %fd36, %fd37;
	ld.global.f64 	%fd39, [%rd3];
	sub.f64 	%fd40, %fd39, %fd38;
	st.global.f64 	[%rd3], %fd40;
$L__BB0_21:
	bar.sync 	0;
	add.s32 	%r83, %r83, 1;
	add.s32 	%r82, %r82, %r33;
	add.s32 	%r81, %r81, 1;
	add.s32 	%r80, %r80, %r48;
	add.s32 	%r79, %r79, 1;
	setp.ne.s32 	%p25, %r79, 0;
	@%p25 bra 	$L__BB0_18;
$L__BB0_22:
	ret;

}


// ===== COMPILED SASS (sm_100) =====

	.target	sm_100

	.elftype	@"ET_EXEC"


//--------------------- .note.nv.tkinfo           --------------------------
	.section	.note.nv.tkinfo,"",@"SHT_NOTE"
	.sectionflags	@"SHF_NOTE_NV_TKINFO"
	.tkinfo
        /*0018*/ 	.word	0x00000002
        /*0030*/ 	.string	""
        /*0030*/ 	.string	"ptxas"
        /*0030*/ 	.string	"Cuda compilation tools, release 13.0, V13.0.88"
        /*0030*/ 	.string	"Build cuda_13.0.r13.0/compiler.36424714_0"
        /*0030*/ 	.string	"-arch sm_100 -m 64 "



//--------------------- .note.nv.cuinfo           --------------------------
	.section	.note.nv.cuinfo,"",@"SHT_NOTE"
	.sectionflags	@"SHF_NOTE_NV_CUINFO"
        /*0018*/ 	.short	0x0002
        /*001a*/ 	.short	0x0064
        /*001c*/ 	.short	0x0082
	.zero		2


//--------------------- .nv.info                  --------------------------
	.section	.nv.info,"",@"SHT_CUDA_INFO"
	.align	4


	//----- nvinfo : EIATTR_REGCOUNT
	.align		4
        /*0000*/ 	.byte	0x04, 0x2f
        /*0002*/ 	.short	(.L_1 - .L_0)
	.align		4
.L_0:
        /*0004*/ 	.word	index@(_Z10GaussSolveiPdS_)
        /*0008*/ 	.word	0x00000025


	//----- nvinfo : EIATTR_FRAME_SIZE
	.align		4
.L_1:
        /*000c*/ 	.byte	0x04, 0x11
        /*000e*/ 	.short	(.L_3 - .L_2)
	.align		4
.L_2:
        /*0010*/ 	.word	index@($__internal_0_$__cuda_sm20_div_rn_f64_full)
        /*0014*/ 	.word	0x00000000


	//----- nvinfo : EIATTR_FRAME_SIZE
	.align		4
.L_3:
        /*0018*/ 	.byte	0x04, 0x11
        /*001a*/ 	.short	(.L_5 - .L_4)
	.align		4
.L_4:
        /*001c*/ 	.word	index@(_Z10GaussSolveiPdS_)
        /*0020*/ 	.word	0x00000000


	//----- nvinfo : EIATTR_MIN_STACK_SIZE
	.align		4
.L_5:
        /*0024*/ 	.byte	0x04, 0x12
        /*0026*/ 	.short	(.L_7 - .L_6)
	.align		4
.L_6:
        /*0028*/ 	.word	index@(_Z10GaussSolveiPdS_)
        /*002c*/ 	.word	0x00000000
.L_7:


//--------------------- .nv.compat                --------------------------
	.section	.nv.compat,"",@"SHT_CUDA_COMPAT_INFO"
	.align	4
        /*0000*/ 	.byte	0x02, 0x09, 0x00, 0x00, 0x02, 0x02, 0x01, 0x00, 0x02, 0x05, 0x05, 0x00, 0x03, 0x07, 0x01, 0x01
        /*0010*/ 	.byte	0x02, 0x03, 0x00, 0x00, 0x02, 0x06, 0x01, 0x00, 0x04, 0x0b, 0x08, 0x00, 0x01, 0x00, 0x00, 0x00
        /*0020*/ 	.byte	0x00, 0x00, 0x00, 0x00


//--------------------- .nv.info._Z10GaussSolveiPdS_ --------------------------
	.section	.nv.info._Z10GaussSolveiPdS_,"",@"SHT_CUDA_INFO"
	.sectionflags	@""
	.align	4


	//----- nvinfo : EIATTR_CUDA_API_VERSION
	.align		4
        /*0000*/ 	.byte	0x04, 0x37
        /*0002*/ 	.short	(.L_9 - .L_8)
.L_8:
        /*0004*/ 	.word	0x00000082


	//----- nvinfo : EIATTR_KPARAM_INFO
	.align		4
.L_9:
        /*0008*/ 	.byte	0x04, 0x17
        /*000a*/ 	.short	(.L_11 - .L_10)
.L_10:
        /*000c*/ 	.word	0x00000000
        /*0010*/ 	.short	0x0002
        /*0012*/ 	.short	0x0010
        /*0014*/ 	.byte	0x00, 0xf5, 0x21, 0x00


	//----- nvinfo : EIATTR_KPARAM_INFO
	.align		4
.L_11:
        /*0018*/ 	.byte	0x04, 0x17
        /*001a*/ 	.short	(.L_13 - .L_12)
.L_12:
        /*001c*/ 	.word	0x00000000
        /*0020*/ 	.short	0x0001
        /*0022*/ 	.short	0x0008
        /*0024*/ 	.byte	0x00, 0xf5, 0x21, 0x00


	//----- nvinfo : EIATTR_KPARAM_INFO
	.align		4
.L_13:
        /*0028*/ 	.byte	0x04, 0x17
        /*002a*/ 	.short	(.L_15 - .L_14)
.L_14:
        /*002c*/ 	.word	0x00000000
        /*0030*/ 	.short	0x0000
        /*0032*/ 	.short	0x0000
        /*0034*/ 	.byte	0x00, 0xf0, 0x11, 0x00


	//----- nvinfo : EIATTR_SPARSE_MMA_MASK
	.align		4
.L_15:
        /*0038*/ 	.byte	0x03, 0x50
        /*003a*/ 	.short	0x0000


	//----- nvinfo : EIATTR_MAXREG_COUNT
	.align		4
        /*003c*/ 	.byte	0x03, 0x1b
        /*003e*/ 	.short	0x00ff


	//----- nvinfo : EIATTR_NUM_BARRIERS
	.align		4
        /*0040*/ 	.byte	0x02, 0x4c
        /*0042*/ 	.byte	0x01
	.zero		1


	//----- nvinfo : EIATTR_MERCURY_ISA_VERSION
	.align		4
        /*0044*/ 	.byte	0x03, 0x5f
        /*0046*/ 	.short	0x0101


	//----- nvinfo : EIATTR_VRC_CTA_INIT_COUNT
	.align		4
        /*0048*/ 	.byte	0x02, 0x4a
	.zero		1
	.zero		1


	//----- nvinfo : EIATTR_EXIT_INSTR_OFFSETS
	.align		4
        /*004c*/ 	.byte	0x04, 0x1c
        /*004e*/ 	.short	(.L_17 - .L_16)


	//   ....[0]....
.L_16:
        /*0050*/ 	.word	0x00000050


	//   ....[1]....
        /*0054*/ 	.word	0x00001540


	//   ....[2]....
        /*0058*/ 	.word	0x00001aa0


	//----- nvinfo : EIATTR_CRS_STACK_SIZE
	.align		4
.L_17:
        /*005c*/ 	.byte	0x04, 0x1e
        /*005e*/ 	.short	(.L_19 - .L_18)
.L_18:
        /*0060*/ 	.word	0x00000000


	//----- nvinfo : EIATTR_CBANK_PARAM_SIZE
	.align		4
.L_19:
        /*0064*/ 	.byte	0x03, 0x19
        /*0066*/ 	.short	0x0018


	//----- nvinfo : EIATTR_PARAM_CBANK
	.align		4
        /*0068*/ 	.byte	0x04, 0x0a
        /*006a*/ 	.short	(.L_21 - .L_20)
	.align		4
.L_20:
        /*006c*/ 	.word	index@(.nv.constant0._Z10GaussSolveiPdS_)
        /*0070*/ 	.short	0x0380
        /*0072*/ 	.short	0x0018


	//----- nvinfo : EIATTR_SW_WAR
	.align		4
.L_21:
        /*0074*/ 	.byte	0x04, 0x36
        /*0076*/ 	.short	(.L_23 - .L_22)
.L_22:
        /*0078*/ 	.word	0x00000008
.L_23:


//--------------------- .nv.callgraph             --------------------------
	.section	.nv.callgraph,"",@"SHT_CUDA_CALLGRAPH"
	.align	4
	.sectionentsize	8
	.align		4
        /*0000*/ 	.word	0x00000000
	.align		4
        /*0004*/ 	.word	0xffffffff
	.align		4
        /*0008*/ 	.word	0x00000000
	.align		4
        /*000c*/ 	.word	0xfffffffe
	.align		4
        /*0010*/ 	.word	0x00000000
	.align		4
        /*0014*/ 	.word	0xfffffffd
	.align		4
        /*0018*/ 	.word	0x00000000
	.align		4
        /*001c*/ 	.word	0xfffffffc


//--------------------- .text._Z10GaussSolveiPdS_ --------------------------
	.section	.text._Z10GaussSolveiPdS_,"ax",@progbits
	.align	128
        .global         _Z10GaussSolveiPdS_
        .type           _Z10GaussSolveiPdS_,@function
        .size           _Z10GaussSolveiPdS_,(.L_x_29 - _Z10GaussSolveiPdS_)
        .other          _Z10GaussSolveiPdS_,@"STO_CUDA_ENTRY STV_DEFAULT"
_Z10GaussSolveiPdS_:
.text._Z10GaussSolveiPdS_:
[----:B------:R-:W-:Y:S01]  /*0000*/  LDC R1, c[0x0][0x37c] ;  /* 0x0000df00ff017b82 */ /* 0x000fe20000000800 */
[----:B------:R-:W0:Y:S07]  /*0010*/  LDCU UR7, c[0x0][0x380] ;  /* 0x00007000ff0777ac */ /* 0x000e2e0008000800 */
[----:B------:R-:W1:Y:S01]  /*0020*/  S2UR UR4, SR_CTAID.X ;  /* 0x00000000000479c3 */ /* 0x000e620000002500 */
[----:B0-----:R-:W-:-:S06]  /*0030*/  UISETP.GE.AND UP0, UPT, UR7, 0x2, UPT ;  /* 0x000000020700788c */ /* 0x001fcc000bf06270 */
[----:B------:R-:W-:-:S13]  /*0040*/  PLOP3.LUT P0, PT, PT, PT, UP0, 0x80, 0x8 ;  /* 0x000000000008781c */ /* 0x000fda0003f0f008 */
[----:B-1----:R-:W-:Y:S05]  /*0050*/  @!P0 EXIT ;  /* 0x000000000000894d */ /* 0x002fea0003800000 */
[----:B------:R-:W-:Y:S01]  /*0060*/  IMAD.U32 R0, RZ, RZ, UR7 ;  /* 0x00000007ff007e24 */ /* 0x000fe2000f8e00ff */
[----:B------:R-:W0:Y:S01]  /*0070*/  S2R R5, SR_TID.X ;  /* 0x0000000000057919 */ /* 0x000e220000002100 */
[----:B------:R-:W1:Y:S01]  /*0080*/  LDCU UR5, c[0x0][0x360] ;  /* 0x00006c00ff0577ac */ /* 0x000e620008000800 */
[----:B------:R-:W2:Y:S02]  /*0090*/  LDC.64 R14, c[0x0][0x390] ;  /* 0x0000e400ff0e7b82 */ /* 0x000ea40000000a00 */
[----:B------:R-:W-:Y:S01]  /*00a0*/  IABS R7, R0 ;  /* 0x0000000000077213 */ /* 0x000fe20000000000 */
[----:B------:R-:W3:Y:S03]  /*00b0*/  LDCU.64 UR16, c[0x0][0x358] ;  /* 0x00006b00ff1077ac */ /* 0x000ee60008000a00 */
[----:B------:R-:W4:Y:S02]  /*00c0*/  I2F.RP R0, R7 ;  /* 0x0000000700007306 */ /* 0x000f240000209400 */
[----:B------:R-:W5:Y:S01]  /*00d0*/  LDC.64 R12, c[0x0][0x388] ;  /* 0x0000e200ff0c7b82 */ /* 0x000f620000000a00 */
[----:B-1----:R-:W-:-:S02]  /*00e0*/  UIMAD UR5, UR5, UR4, URZ ;  /* 0x00000004050572a4 */ /* 0x002fc4000f8e02ff */
[----:B------:R-:W-:-:S03]  /*00f0*/  UIADD3 UR4, UPT, UPT, UR7, -0x2, URZ ;  /* 0xfffffffe07047890 */ /* 0x000fc6000fffe0ff */
[----:B----4-:R-:W1:Y:S01]  /*0100*/  MUFU.RCP R0, R0 ;  /* 0x0000000000007308 */ /* 0x010e620000001000 */
[----:B------:R-:W-:-:S03]  /*0110*/  UISETP.GE.U32.AND UP0, UPT, UR4, 0x3, UPT ;  /* 0x000000030400788c */ /* 0x000fc6000bf06070 */
[----:B------:R-:W-:Y:S01]  /*0120*/  UMOV UR4, URZ ;  /* 0x000000ff00047c82 */ /* 0x000fe20008000000 */
[----:B0-----:R-:W-:-:S04]  /*0130*/  VIADD R6, R5, UR5 ;  /* 0x0000000505067c36 */ /* 0x001fc80008000000 */
[C---:B--2---:R-:W-:Y:S01]  /*0140*/  IMAD.WIDE R14, R6.reuse, 0x8, R14 ;  /* 0x00000008060e7825 */ /* 0x044fe200078e020e */
[----:B------:R-:W-:-:S03]  /*0150*/  ISETP.GE.AND P2, PT, R6, RZ, PT ;  /* 0x000000ff0600720c */ /* 0x000fc60003f46270 */
[----:B-1----:R-:W-:Y:S02]  /*0160*/  VIADD R2, R0, 0xffffffe ;  /* 0x0ffffffe00027836 */ /* 0x002fe40000000000 */
[----:B-----5:R-:W-:Y:S02]  /*0170*/  IMAD.WIDE R12, R6, 0x8, R12 ;  /* 0x00000008060c7825 */ /* 0x020fe400078e020c */
[----:B------:R0:W1:Y:S02]  /*0180*/  F2I.FTZ.U32.TRUNC.NTZ R3, R2 ;  /* 0x0000000200037305 */ /* 0x000064000021f000 */
[----:B0-----:R-:W-:Y:S02]  /*0190*/  IMAD.MOV.U32 R2, RZ, RZ, RZ ;  /* 0x000000ffff027224 */ /* 0x001fe400078e00ff */
[----:B-1----:R-:W-:-:S04]  /*01a0*/  IMAD.MOV R4, RZ, RZ, -R3 ;  /* 0x000000ffff047224 */ /* 0x002fc800078e0a03 */
[----:B------:R-:W-:Y:S01]  /*01b0*/  IMAD R9, R4, R7, RZ ;  /* 0x0000000704097224 */ /* 0x000fe200078e02ff */
[----:B------:R-:W-:-:S03]  /*01c0*/  IABS R4, R6 ;  /* 0x0000000600047213 */ /* 0x000fc60000000000 */
[----:B------:R-:W-:-:S06]  /*01d0*/  IMAD.HI.U32 R3, R3, R9, R2 ;  /* 0x0000000903037227 */ /* 0x000fcc00078e0002 */
[----:B------:R-:W-:-:S04]  /*01e0*/  IMAD.HI.U32 R3, R3, R4, RZ ;  /* 0x0000000403037227 */ /* 0x000fc800078e00ff */
[----:B------:R-:W-:-:S04]  /*01f0*/  IMAD.MOV R3, RZ, RZ, -R3 ;  /* 0x000000ffff037224 */ /* 0x000fc800078e0a03 */
[----:B------:R-:W-:-:S05]  /*0200*/  IMAD R4, R7, R3, R4 ;  /* 0x0000000307047224 */ /* 0x000fca00078e0204 */
[----:B------:R-:W-:-:S13]  /*0210*/  ISETP.GT.U32.AND P0, PT, R7, R4, PT ;  /* 0x000000040700720c */ /* 0x000fda0003f04070 */
[----:B------:R-:W-:Y:S02]  /*0220*/  @!P0 IADD3 R4, PT, PT, R4, -R7, RZ ;  /* 0x8000000704048210 */ /* 0x000fe40007ffe0ff */
[----:B------:R-:W-:Y:S02]  /*0230*/  ISETP.NE.AND P0, PT, RZ, UR7, PT ;  /* 0x00000007ff007c0c */ /* 0x000fe4000bf05270 */
[----:B------:R-:W-:-:S13]  /*0240*/  ISETP.GT.U32.AND P1, PT, R7, R4, PT ;  /* 0x000000040700720c */ /* 0x000fda0003f24070 */
[----:B------:R-:W-:-:S04]  /*0250*/  @!P1 IMAD.IADD R4, R4, 0x1, -R7 ;  /* 0x0000000104049824 */ /* 0x000fc800078e0a07 */
[----:B------:R-:W-:Y:S01]  /*0260*/  @!P2 IMAD.MOV R4, RZ, RZ, -R4 ;  /* 0x000000ffff04a224 */ /* 0x000fe200078e0a04 */
[----:B------:R-:W-:Y:S01]  /*0270*/  @!P0 LOP3.LUT R4, RZ, UR7, RZ, 0x33, !PT ;  /* 0x00000007ff048c12 */ /* 0x000fe2000f8e33ff */
[----:B---3--:R-:W-:Y:S06]  /*0280*/  BRA.U !UP0, `(.L_x_0) ;  /* 0x0000001108a07547 */ /* 0x008fec000b800000 */
[----:B------:R-:W0:Y:S01]  /*0290*/  LDC R3, c[0x0][0x380] ;  /* 0x0000e000ff037b82 */ /* 0x000e220000000800 */
[----:B------:R-:W-:Y:S01]  /*02a0*/  UIADD3 UR4, UPT, UPT, UR7, -0x1, URZ ;  /* 0xffffffff07047890 */ /* 0x000fe2000fffe0ff */
[--C-:B------:R-:W-:Y:S01]  /*02b0*/  IMAD.IADD R2, R6, 0x1, -R4.reuse ;  /* 0x0000000106027824 */ /* 0x100fe200078e0a04 */
[----:B------:R-:W1:Y:S01]  /*02c0*/  LDCU UR8, c[0x0][0x380] ;  /* 0x00007000ff0877ac */ /* 0x000e620008000800 */
[----:B------:R-:W-:Y:S01]  /*02d0*/  IMAD.MOV.U32 R0, RZ, RZ, R4 ;  /* 0x000000ffff007224 */ /* 0x000fe200078e0004 */
[----:B------:R-:W-:-:S03]  /*02e0*/  ULOP3.LUT UR4, UR4, 0xfffffffc, URZ, 0xc0, !UPT ;  /* 0xfffffffc04047892 */ /* 0x000fc6000f8ec0ff */
[----:B------:R-:W2:Y:S01]  /*02f0*/  LDC.64 R10, c[0x0][0x388] ;  /* 0x0000e200ff0a7b82 */ /* 0x000ea20000000a00 */
[----:B------:R-:W3:Y:S01]  /*0300*/  LDCU.64 UR18, c[0x0][0x388] ;  /* 0x00007100ff1277ac */ /* 0x000ee20008000a00 */
[----:B------:R-:W4:Y:S01]  /*0310*/  LDCU UR9, c[0x0][0x380] ;  /* 0x00007000ff0977ac */ /* 0x000f220008000800 */
[----:B------:R-:W-:Y:S02]  /*0320*/  UIMAD UR11, UR7, 0x3, URZ ;  /* 0x00000003070b78a4 */ /* 0x000fe4000f8e02ff */
[----:B------:R-:W-:Y:S02]  /*0330*/  USHF.L.U32 UR12, UR7, 0x1, URZ ;  /* 0x00000001070c7899 */ /* 0x000fe400080006ff */
[----:B------:R-:W-:Y:S01]  /*0340*/  UIADD3 UR10, UPT, UPT, -UR4, URZ, URZ ;  /* 0x000000ff040a7290 */ /* 0x000fe2000fffe1ff */
[----:B------:R-:W-:Y:S01]  /*0350*/  UMOV UR13, 0x1 ;  /* 0x00000001000d7882 */ /* 0x000fe20000000000 */
[----:B------:R-:W-:-:S10]  /*0360*/  UMOV UR14, 0x1 ;  /* 0x00000001000e7882 */ /* 0x000fd40000000000 */
.L_x_17:
[----:B------:R-:W-:-:S04]  /*0370*/  UIADD3 UR6, UPT, UPT, UR13, -0x1, URZ ;  /* 0xffffffff0d067890 */ /* 0x000fc8000fffe0ff */
[----:B---3--:R-:W-:-:S06]  /*0380*/  UIMAD.WIDE.U32 UR6, UR6, 0x8, UR18 ;  /* 0x00000008060678a5 */ /* 0x008fcc000f8e0012 */
[----:B------:R-:W-:Y:S01]  /*0390*/  IMAD.U32 R18, RZ, RZ, UR6 ;  /* 0x00000006ff127e24 */ /* 0x000fe2000f8e00ff */
[----:B------:R-:W-:-:S06]  /*03a0*/  MOV R19, UR7 ;  /* 0x0000000700137c02 */ /* 0x000fcc0008000f00 */
[----:B------:R-:W3:Y:S01]  /*03b0*/  LDG.E.64 R18, desc[UR16][R18.64] ;  /* 0x0000001012127981 */ /* 0x000ee2000c1e1b00 */
[----:B------:R-:W-:Y:S02]  /*03c0*/  IMAD.U32 R30, RZ, RZ, UR18 ;  /* 0x00000012ff1e7e24 */ /* 0x000fe4000f8e00ff */
[----:B------:R-:W-:Y:S02]  /*03d0*/  IMAD.U32 R31, RZ, RZ, UR19 ;  /* 0x00000013ff1f7e24 */ /* 0x000fe4000f8e00ff */
[----:B------:R-:W-:-:S05]  /*03e0*/  IMAD.WIDE R30, R0, 0x8, R30 ;  /* 0x00000008001e7825 */ /* 0x000fca00078e021e */
[----:B------:R-:W5:Y:S01]  /*03f0*/  LDG.E.64 R20, desc[UR16][R30.64] ;  /* 0x000000101e147981 */ /* 0x000f62000c1e1b00 */
[----:B0-----:R-:W-:Y:S01]  /*0400*/  IMAD.MOV.U32 R8, RZ, RZ, 0x1 ;  /* 0x00000001ff087424 */ /* 0x001fe200078e00ff */
[----:B------:R-:W-:Y:S01]  /*0410*/  UIADD3 UR15, UPT, UPT, UR14, -0x1, URZ ;  /* 0xffffffff0e0f7890 */ /* 0x000fe2000fffe0ff */
[----:B------:R-:W-:Y:S01]  /*0420*/  BSSY.RECONVERGENT B0, `(.L_x_1) ;  /* 0x0000012000007945 */ /* 0x000fe20003800200 */
[----:B---3--:R-:W3:Y:S01]  /*0430*/  MUFU.RCP64H R9, R19 ;  /* 0x0000001300097308 */ /* 0x008ee20000001800 */
[----:B-----5:R-:W-:Y:S02]  /*0440*/  FSETP.GEU.AND P1, PT, |R21|, 6.5827683646048100446e-37, PT ;  /* 0x036000001500780b */ /* 0x020fe40003f2e200 */
[----:B---3--:R-:W-:-:S08]  /*0450*/  DFMA R16, -R18, R8, 1 ;  /* 0x3ff000001210742b */ /* 0x008fd00000000108 */
[----:B------:R-:W-:-:S08]  /*0460*/  DFMA R16, R16, R16, R16 ;  /* 0x000000101010722b */ /* 0x000fd00000000010 */
[----:B------:R-:W-:-:S08]  /*0470*/  DFMA R16, R8, R16, R8 ;  /* 0x000000100810722b */ /* 0x000fd00000000008 */
[----:B------:R-:W-:-:S08]  /*0480*/  DFMA R8, -R18, R16, 1 ;  /* 0x3ff000001208742b */ /* 0x000fd00000000110 */
[----:B------:R-:W-:-:S08]  /*0490*/  DFMA R8, R16, R8, R16 ;  /* 0x000000081008722b */ /* 0x000fd00000000010 */
[----:B------:R-:W-:-:S08]  /*04a0*/  DMUL R16, R20, R8 ;  /* 0x0000000814107228 */ /* 0x000fd00000000000 */
[----:B------:R-:W-:-:S08]  /*04b0*/  DFMA R22, -R18, R16, R20 ;  /* 0x000000101216722b */ /* 0x000fd00000000114 */
[----:B------:R-:W-:-:S10]  /*04c0*/  DFMA R8, R8, R22, R16 ;  /* 0x000000160808722b */ /* 0x000fd40000000010 */
[----:B------:R-:W-:-:S05]  /*04d0*/  FFMA R7, RZ, R19, R9 ;  /* 0x00000013ff077223 */ /* 0x000fca0000000009 */
[----:B------:R-:W-:-:S13]  /*04e0*/  FSETP.GT.AND P0, PT, |R7|, 1.469367938527859385e-39, PT ;  /* 0x001000000700780b */ /* 0x000fda0003f04200 */
[----:B------:R-:W-:Y:S05]  /*04f0*/  @P0 BRA P1, `(.L_x_2) ;  /* 0x0000000000100947 */ /* 0x000fea0000800000 */
[----:B------:R-:W-:-:S07]  /*0500*/  MOV R8, 0x520 ;  /* 0x0000052000087802 */ /* 0x000fce0000000f00 */
[----:B012-4-:R-:W-:Y:S05]  /*0510*/  CALL.REL.NOINC `($__internal_0_$__cuda_sm20_div_rn_f64_full) ;  /* 0x0000001400647944 */ /* 0x017fea0003c00000 */
[----:B------:R-:W-:Y:S02]  /*0520*/  IMAD.MOV.U32 R8, RZ, RZ, R24 ;  /* 0x000000ffff087224 */ /* 0x000fe400078e0018 */
[----:B------:R-:W-:-:S07]  /*0530*/  IMAD.MOV.U32 R9, RZ, RZ, R25 ;  /* 0x000000ffff097224 */ /* 0x000fce00078e0019 */
.L_x_2:
[----:B-1--4-:R-:W-:Y:S05]  /*0540*/  BSYNC.RECONVERGENT B0 ;  /* 0x0000000000007941 */ /* 0x012fea0003800200 */
.L_x_1:
[----:B------:R-:W-:Y:S01]  /*0550*/  ISETP.GT.AND P0, PT, R4, UR15, PT ;  /* 0x0000000f04007c0c */ /* 0x000fe2000bf04270 */
[----:B------:R1:W-:Y:S01]  /*0560*/  STG.E.64 desc[UR16][R14.64], R8 ;  /* 0x000000080e007986 */ /* 0x0003e2000c101b10 */
[----:B------:R-:W-:Y:S01]  /*0570*/  BSSY.RECONVERGENT B0, `(.L_x_3) ;  /* 0x0000023000007945 */ /* 0x000fe20003800200 */
[----:B------:R-:W-:Y:S10]  /*0580*/  BAR.SYNC.DEFER_BLOCKING 0x0 ;  /* 0x0000000000007b1d */ /* 0x000ff40000010000 */
[----:B------:R-:W-:Y:S05]  /*0590*/  @!P0 BRA `(.L_x_4) ;  /* 0x0000000000808947 */ /* 0x000fea0003800000 */
[----:B0-----:R-:W-:-:S04]  /*05a0*/  IABS R7, R3 ;  /* 0x0000000300077213 */ /* 0x001fc80000000000 */
[----:B------:R-:W0:Y:S08]  /*05b0*/  I2F.RP R16, R7 ;  /* 0x0000000700107306 */ /* 0x000e300000209400 */
[----:B0-----:R-:W1:Y:S02]  /*05c0*/  MUFU.RCP R16, R16 ;  /* 0x0000001000107308 */ /* 0x001e640000001000 */
[----:B-1----:R-:W-:-:S06]  /*05d0*/  IADD3 R8, PT, PT, R16, 0xffffffe, RZ ;  /* 0x0ffffffe10087810 */ /* 0x002fcc0007ffe0ff */
        /* <DEDUP_REMOVED lines=10> */
[----:B------:R-:W-:Y:S02]  /*0680*/  @!P2 IMAD.IADD R18, R18, 0x1, -R7 ;  /* 0x000000011212a824 */ /* 0x000fe400078e0a07 */
[----:B------:R-:W-:Y:S01]  /*0690*/  @!P2 VIADD R8, R8, 0x1 ;  /* 0x000000010808a836 */ /* 0x000fe20000000000 */
[----:B------:R-:W-:Y:S02]  /*06a0*/  ISETP.NE.AND P2, PT, R3, RZ, PT ;  /* 0x000000ff0300720c */ /* 0x000fe40003f45270 */
[----:B------:R-:W-:Y:S02]  /*06b0*/  ISETP.GE.U32.AND P0, PT, R18, R7, PT ;  /* 0x000000071200720c */ /* 0x000fe40003f06070 */
[----:B------:R-:W-:-:S04]  /*06c0*/  LOP3.LUT R7, R6, R3, RZ, 0x3c, !PT ;  /* 0x0000000306077212 */ /* 0x000fc800078e3cff */
[----:B------:R-:W-:-:S07]  /*06d0*/  ISETP.GE.AND P1, PT, R7, RZ, PT ;  /* 0x000000ff0700720c */ /* 0x000fce0003f26270 */
[----:B------:R-:W-:-:S06]  /*06e0*/  @P0 IADD3 R8, PT, PT, R8, 0x1, RZ ;  /* 0x0000000108080810 */ /* 0x000fcc0007ffe0ff */
[----:B------:R-:W-:Y:S01]  /*06f0*/  @!P1 IMAD.MOV R8, RZ, RZ, -R8 ;  /* 0x000000ffff089224 */ /* 0x000fe200078e0a08 */
[----:B------:R-:W-:-:S04]  /*0700*/  @!P2 LOP3.LUT R8, RZ, R3, RZ, 0x33, !PT ;  /* 0x00000003ff08a212 */ /* 0x000fc800078e33ff */
[----:B------:R-:W-:-:S04]  /*0710*/  ISETP.GT.AND P0, PT, R8, R3, PT ;  /* 0x000000030800720c */ /* 0x000fc80003f04270 */
[----:B------:R-:W-:-:S13]  /*0720*/  ISETP.LT.OR P0, PT, R8, UR15, P0 ;  /* 0x0000000f08007c0c */ /* 0x000fda0008701670 */
[----:B------:R-:W-:Y:S05]  /*0730*/  @P0 BRA `(.L_x_4) ;  /* 0x0000000000180947 */ /* 0x000fea0003800000 */
[----:B--2---:R-:W-:Y:S01]  /*0740*/  IMAD.WIDE R16, R2, 0x8, R10 ;  /* 0x0000000802107825 */ /* 0x004fe200078e020a */
[----:B------:R-:W2:Y:S04]  /*0750*/  LDG.E.64 R8, desc[UR16][R14.64] ;  /* 0x000000100e087981 */ /* 0x000ea8000c1e1b00 */
[----:B------:R-:W2:Y:S04]  /*0760*/  LDG.E.64 R18, desc[UR16][R12.64] ;  /* 0x000000100c127981 */ /* 0x000ea8000c1e1b00 */
[----:B------:R-:W2:Y:S02]  /*0770*/  LDG.E.64 R16, desc[UR16][R16.64] ;  /* 0x0000001010107981 */ /* 0x000ea4000c1e1b00 */
[----:B--2---:R-:W-:-:S07]  /*0780*/  DFMA R8, -R8, R16, R18 ;  /* 0x000000100808722b */ /* 0x004fce0000000112 */
[----:B------:R3:W-:Y:S04]  /*0790*/  STG.E.64 desc[UR16][R12.64], R8 ;  /* 0x000000080c007986 */ /* 0x0007e8000c101b10 */
.L_x_4:
[----:B------:R-:W-:Y:S05]  /*07a0*/  BSYNC.RECONVERGENT B0 ;  /* 0x0000000000007941 */ /* 0x000fea0003800200 */
.L_x_3:
[----:B------:R-:W-:Y:S01]  /*07b0*/  BAR.SYNC.DEFER_BLOCKING 0x0 ;  /* 0x0000000000007b1d */ /* 0x000fe20000010000 */
[----:B------:R-:W-:-:S04]  /*07c0*/  UIADD3 UR6, UPT, UPT, UR8, 0x1, URZ ;  /* 0x0000000108067890 */ /* 0x000fc8000fffe0ff */
[----:B------:R-:W-:-:S06]  /*07d0*/  UIMAD.WIDE.U32 UR6, UR6, 0x8, UR18 ;  /* 0x00000008060678a5 */ /* 0x000fcc000f8e0012 */
[----:B------:R-:W-:Y:S02]  /*07e0*/  IMAD.U32 R18, RZ, RZ, UR6 ;  /* 0x00000006ff127e24 */ /* 0x000fe4000f8e00ff */
[----:B------:R-:W-:-:S06]  /*07f0*/  IMAD.U32 R19, RZ, RZ, UR7 ;  /* 0x00000007ff137e24 */ /* 0x000fcc000f8e00ff */
[----:B------:R-:W4:Y:S01]  /*0800*/  LDG.E.64 R18, desc[UR16][R18.64] ;  /* 0x0000001012127981 */ /* 0x000f22000c1e1b00 */
[----:B0-----:R-:W-:-:S05]  /*0810*/  IMAD.WIDE.U32 R30, R3, 0x8, R30 ;  /* 0x00000008031e7825 */ /* 0x001fca00078e001e */
[----:B------:R-:W5:Y:S01]  /*0820*/  LDG.E.64 R20, desc[UR16][R30.64] ;  /* 0x000000101e147981 */ /* 0x000f62000c1e1b00 */
[----:B-1-3--:R-:W-:Y:S01]  /*0830*/  IMAD.MOV.U32 R8, RZ, RZ, 0x1 ;  /* 0x00000001ff087424 */ /* 0x00afe200078e00ff */
[----:B------:R-:W-:Y:S01]  /*0840*/  BSSY.RECONVERGENT B0, `(.L_x_5) ;  /* 0x0000012000007945 */ /* 0x000fe20003800200 */
[----:B----4-:R-:W0:Y:S01]  /*0850*/  MUFU.RCP64H R9, R19 ;  /* 0x0000001300097308 */ /* 0x010e220000001800 */
[----:B-----5:R-:W-:-:S03]  /*0860*/  FSETP.GEU.AND P1, PT, |R21|, 6.5827683646048100446e-37, PT ;  /* 0x036000001500780b */ /* 0x020fc60003f2e200 */
[----:B0-----:R-:W-:-:S08]  /*0870*/  DFMA R16, -R18, R8, 1 ;  /* 0x3ff000001210742b */ /* 0x001fd00000000108 */
        /* <DEDUP_REMOVED lines=11> */
[----:B--2---:R-:W-:Y:S05]  /*0930*/  CALL.REL.NOINC `($__internal_0_$__cuda_sm20_div_rn_f64_full) ;  /* 0x00000010005c7944 */ /* 0x004fea0003c00000 */
[----:B------:R-:W-:Y:S01]  /*0940*/  IMAD.MOV.U32 R8, RZ, RZ, R24 ;  /* 0x000000ffff087224 */ /* 0x000fe200078e0018 */
[----:B------:R-:W-:-:S07]  /*0950*/  MOV R9, R25 ;  /* 0x0000001900097202 */ /* 0x000fce0000000f00 */
.L_x_6:
[----:B------:R-:W-:Y:S05]  /*0960*/  BSYNC.RECONVERGENT B0 ;  /* 0x0000000000007941 */ /* 0x000fea0003800200 */
.L_x_5:
[----:B------:R-:W-:Y:S01]  /*0970*/  ISETP.GT.AND P0, PT, R4, UR14, PT ;  /* 0x0000000e04007c0c */ /* 0x000fe2000bf04270 */
[----:B------:R0:W-:Y:S01]  /*0980*/  STG.E.64 desc[UR16][R14.64], R8 ;  /* 0x000000080e007986 */ /* 0x0001e2000c101b10 */
[----:B------:R-:W-:Y:S01]  /*0990*/  BSSY.RECONVERGENT B0, `(.L_x_7) ;  /* 0x0000023000007945 */ /* 0x000fe20003800200 */
[----:B------:R-:W-:Y:S10]  /*09a0*/  BAR.SYNC.DEFER_BLOCKING 0x0 ;  /* 0x0000000000007b1d */ /* 0x000ff40000010000 */
[----:B------:R-:W-:Y:S05]  /*09b0*/  @!P0 BRA `(.L_x_8) ;  /* 0x0000000000808947 */ /* 0x000fea0003800000 */
[----:B------:R-:W-:-:S04]  /*09c0*/  IABS R7, R3 ;  /* 0x0000000300077213 */ /* 0x000fc80000000000 */
[----:B------:R-:W1:Y:S08]  /*09d0*/  I2F.RP R16, R7 ;  /* 0x0000000700107306 */ /* 0x000e700000209400 */
[----:B-1----:R-:W0:Y:S02]  /*09e0*/  MUFU.RCP R16, R16 ;  /* 0x0000001000107308 */ /* 0x002e240000001000 */
[----:B0-----:R-:W-:-:S06]  /*09f0*/  VIADD R8, R16, 0xffffffe ;  /* 0x0ffffffe10087836 */ /* 0x001fcc0000000000 */
        /* <DEDUP_REMOVED lines=10> */
[----:B------:R-:W-:Y:S01]  /*0aa0*/  @!P0 IMAD.IADD R18, R18, 0x1, -R7 ;  /* 0x0000000112128824 */ /* 0x000fe200078e0a07 */
[----:B------:R-:W-:Y:S02]  /*0ab0*/  @!P0 IADD3 R8, PT, PT, R8, 0x1, RZ ;  /* 0x0000000108088810 */ /* 0x000fe40007ffe0ff */
[----:B------:R-:W-:Y:S02]  /*0ac0*/  ISETP.NE.AND P0, PT, R3, RZ, PT ;  /* 0x000000ff0300720c */ /* 0x000fe40003f05270 */
[----:B------:R-:W-:Y:S02]  /*0ad0*/  ISETP.GE.U32.AND P1, PT, R18, R7, PT ;  /* 0x000000071200720c */ /* 0x000fe40003f26070 */
[----:B------:R-:W-:-:S04]  /*0ae0*/  LOP3.LUT R7, R6, R3, RZ, 0x3c, !PT ;  /* 0x0000000306077212 */ /* 0x000fc800078e3cff */
[----:B------:R-:W-:-:S07]  /*0af0*/  ISETP.GE.AND P2, PT, R7, RZ, PT ;  /* 0x000000ff0700720c */ /* 0x000fce0003f46270 */
[----:B------:R-:W-:-:S06]  /*0b00*/  @P1 VIADD R8, R8, 0x1 ;  /* 0x0000000108081836 */ /* 0x000fcc0000000000 */
[----:B------:R-:W-:Y:S01]  /*0b10*/  @!P2 IMAD.MOV R8, RZ, RZ, -R8 ;  /* 0x000000ffff08a224 */ /* 0x000fe200078e0a08 */
[----:B------:R-:W-:-:S04]  /*0b20*/  @!P0 LOP3.LUT R8, RZ, R3, RZ, 0x33, !PT ;  /* 0x00000003ff088212 */ /* 0x000fc800078e33ff */
[----:B------:R-:W-:-:S04]  /*0b30*/  ISETP.GT.AND P0, PT, R8, R3, PT ;  /* 0x000000030800720c */ /* 0x000fc80003f04270 */
[----:B------:R-:W-:-:S13]  /*0b40*/  ISETP.LE.OR P0, PT, R8, UR15, P0 ;  /* 0x0000000f08007c0c */ /* 0x000fda0008703670 */
[----:B------:R-:W-:Y:S05]  /*0b50*/  @P0 BRA `(.L_x_8) ;  /* 0x0000000000180947 */ /* 0x000fea0003800000 */
[----:B--2---:R-:W-:Y:S01]  /*0b60*/  IMAD.WIDE R16, R2, 0x8, R10 ;  /* 0x0000000802107825 */ /* 0x004fe200078e020a */
[----:B------:R-:W2:Y:S04]  /*0b70*/  LDG.E.64 R8, desc[UR16][R14.64] ;  /* 0x000000100e087981 */ /* 0x000ea8000c1e1b00 */
[----:B------:R-:W2:Y:S04]  /*0b80*/  LDG.E.64 R18, desc[UR16][R12.64] ;  /* 0x000000100c127981 */ /* 0x000ea8000c1e1b00 */
[----:B------:R-:W2:Y:S02]  /*0b90*/  LDG.E.64 R16, desc[UR16][R16.64+0x8] ;  /* 0x0000081010107981 */ /* 0x000ea4000c1e1b00 */
[----:B--2---:R-:W-:-:S07]  /*0ba0*/  DFMA R8, -R8, R16, R18 ;  /* 0x000000100808722b */ /* 0x004fce0000000112 */
[----:B------:R1:W-:Y:S04]  /*0bb0*/  STG.E.64 desc[UR16][R12.64], R8 ;  /* 0x000000080c007986 */ /* 0x0003e8000c101b10 */
.L_x_8:
[----:B------:R-:W-:Y:S05]  /*0bc0*/  BSYNC.RECONVERGENT B0 ;  /* 0x0000000000007941 */ /* 0x000fea0003800200 */
.L_x_7:
[----:B------:R-:W-:Y:S01]  /*0bd0*/  BAR.SYNC.DEFER_BLOCKING 0x0 ;  /* 0x0000000000007b1d */ /* 0x000fe20000010000 */
[----:B------:R-:W-:-:S04]  /*0be0*/  UIADD3 UR6, UPT, UPT, UR12, 0x2, URZ ;  /* 0x000000020c067890 */ /* 0x000fc8000fffe0ff */
[----:B------:R-:W-:-:S06]  /*0bf0*/  UIMAD.WIDE.U32 UR6, UR6, 0x8, UR18 ;  /* 0x00000008060678a5 */ /* 0x000fcc000f8e0012 */
[----:B------:R-:W-:Y:S02]  /*0c00*/  IMAD.U32 R18, RZ, RZ, UR6 ;  /* 0x00000006ff127e24 */ /* 0x000fe4000f8e00ff */
[----:B------:R-:W-:-:S06]  /*0c10*/  IMAD.U32 R19, RZ, RZ, UR7 ;  /* 0x00000007ff137e24 */ /* 0x000fcc000f8e00ff */
[----:B------:R-:W3:Y:S01]  /*0c20*/  LDG.E.64 R18, desc[UR16][R18.64] ;  /* 0x0000001012127981 */ /* 0x000ee2000c1e1b00 */
[----:B------:R-:W-:-:S05]  /*0c30*/  IMAD.WIDE.U32 R30, R3, 0x8, R30 ;  /* 0x00000008031e7825 */ /* 0x000fca00078e001e */
[----:B------:R-:W4:Y:S01]  /*0c40*/  LDG.E.64 R20, desc[UR16][R30.64] ;  /* 0x000000101e147981 */ /* 0x000f22000c1e1b00 */
[----:B01----:R-:W-:Y:S01]  /*0c50*/  IMAD.MOV.U32 R8, RZ, RZ, 0x1 ;  /* 0x00000001ff087424 */ /* 0x003fe200078e00ff */
[----:B------:R-:W-:Y:S01]  /*0c60*/  UIADD3 UR6, UPT, UPT, UR14, 0x1, URZ ;  /* 0x000000010e067890 */ /* 0x000fe2000fffe0ff */
[----:B------:R-:W-:Y:S01]  /*0c70*/  BSSY.RECONVERGENT B0, `(.L_x_9) ;  /* 0x0000012000007945 */ /* 0x000fe20003800200 */
[----:B---3--:R-:W0:Y:S01]  /*0c80*/  MUFU.RCP64H R9, R19 ;  /* 0x0000001300097308 */ /* 0x008e220000001800 */
[----:B----4-:R-:W-:Y:S02]  /*0c90*/  FSETP.GEU.AND P1, PT, |R21|, 6.5827683646048100446e-37, PT ;  /* 0x036000001500780b */ /* 0x010fe40003f2e200 */
        /* <DEDUP_REMOVED lines=13> */
[----:B------:R-:W-:Y:S01]  /*0d70*/  MOV R8, R24 ;  /* 0x0000001800087202 */ /* 0x000fe20000000f00 */
[----:B------:R-:W-:-:S07]  /*0d80*/  IMAD.MOV.U32 R9, RZ, RZ, R25 ;  /* 0x000000ffff097224 */ /* 0x000fce00078e0019 */
.L_x_10:
[----:B------:R-:W-:Y:S05]  /*0d90*/  BSYNC.RECONVERGENT B0 ;  /* 0x0000000000007941 */ /* 0x000fea0003800200 */
.L_x_9:
        /* <DEDUP_REMOVED lines=19> */
[-C--:B------:R-:W-:Y:S01]  /*0ed0*/  @!P0 IADD3 R18, PT, PT, R18, -R7.reuse, RZ ;  /* 0x8000000712128210 */ /* 0x080fe20007ffe0ff */
[----:B------:R-:W-:Y:S01]  /*0ee0*/  @!P0 VIADD R8, R8, 0x1 ;  /* 0x0000000108088836 */ /* 0x000fe20000000000 */
        /* <DEDUP_REMOVED lines=16> */
.L_x_12:
[----:B------:R-:W-:Y:S05]  /*0ff0*/  BSYNC.RECONVERGENT B0 ;  /* 0x0000000000007941 */ /* 0x000fea0003800200 */
.L_x_11:
[----:B------:R-:W-:Y:S01]  /*1000*/  BAR.SYNC.DEFER_BLOCKING 0x0 ;  /* 0x0000000000007b1d */ /* 0x000fe20000010000 */
[----:B------:R-:W-:-:S04]  /*1010*/  UIADD3 UR6, UPT, UPT, UR11, 0x3, URZ ;  /* 0x000000030b067890 */ /* 0x000fc8000fffe0ff */
[----:B------:R-:W-:-:S06]  /*1020*/  UIMAD.WIDE.U32 UR6, UR6, 0x8, UR18 ;  /* 0x00000008060678a5 */ /* 0x000fcc000f8e0012 */
[----:B------:R-:W-:Y:S02]  /*1030*/  IMAD.U32 R18, RZ, RZ, UR6 ;  /* 0x00000006ff127e24 */ /* 0x000fe4000f8e00ff */
[----:B------:R-:W-:-:S06]  /*1040*/  IMAD.U32 R19, RZ, RZ, UR7 ;  /* 0x00000007ff137e24 */ /* 0x000fcc000f8e00ff */
[----:B------:R-:W3:Y:S01]  /*1050*/  LDG.E.64 R18, desc[UR16][R18.64] ;  /* 0x0000001012127981 */ /* 0x000ee2000c1e1b00 */
[----:B------:R-:W-:-:S06]  /*1060*/  IMAD.WIDE.U32 R20, R3, 0x8, R30 ;  /* 0x0000000803147825 */ /* 0x000fcc00078e001e */
[----:B------:R-:W4:Y:S01]  /*1070*/  LDG.E.64 R20, desc[UR16][R20.64] ;  /* 0x0000001014147981 */ /* 0x000f22000c1e1b00 */
[----:B01----:R-:W-:Y:S01]  /*1080*/  MOV R8, 0x1 ;  /* 0x0000000100087802 */ /* 0x003fe20000000f00 */
[----:B------:R-:W-:Y:S01]  /*1090*/  BSSY.RECONVERGENT B0, `(.L_x_13) ;  /* 0x0000012000007945 */ /* 0x000fe20003800200 */
[----:B---3--:R-:W0:Y:S01]  /*10a0*/  MUFU.RCP64H R9, R19 ;  /* 0x0000001300097308 */ /* 0x008e220000001800 */
[----:B----4-:R-:W-:-:S03]  /*10b0*/  FSETP.GEU.AND P1, PT, |R21|, 6.5827683646048100446e-37, PT ;  /* 0x036000001500780b */ /* 0x010fc60003f2e200 */
        /* <DEDUP_REMOVED lines=13> */
[----:B------:R-:W-:Y:S02]  /*1190*/  IMAD.MOV.U32 R8, RZ, RZ, R24 ;  /* 0x000000ffff087224 */ /* 0x000fe400078e0018 */
[----:B------:R-:W-:-:S07]  /*11a0*/  IMAD.MOV.U32 R9, RZ, RZ, R25 ;  /* 0x000000ffff097224 */ /* 0x000fce00078e0019 */
.L_x_14:
[----:B------:R-:W-:Y:S05]  /*11b0*/  BSYNC.RECONVERGENT B0 ;  /* 0x0000000000007941 */ /* 0x000fea0003800200 */
.L_x_13:
[----:B------:R-:W-:Y:S01]  /*11c0*/  UIADD3 UR6, UPT, UPT, UR14, 0x2, URZ ;  /* 0x000000020e067890 */ /* 0x000fe2000fffe0ff */
[----:B------:R0:W-:Y:S01]  /*11d0*/  STG.E.64 desc[UR16][R14.64], R8 ;  /* 0x000000080e007986 */ /* 0x0001e2000c101b10 */
[----:B------:R-:W-:Y:S01]  /*11e0*/  BSSY.RECONVERGENT B0, `(.L_x_15) ;  /* 0x0000024000007945 */ /* 0x000fe20003800200 */
[----:B------:R-:W-:Y:S03]  /*11f0*/  BAR.SYNC.DEFER_BLOCKING 0x0 ;  /* 0x0000000000007b1d */ /* 0x000fe60000010000 */
[----:B------:R-:W-:-:S13]  /*1200*/  ISETP.GT.AND P0, PT, R4, UR6, PT ;  /* 0x0000000604007c0c */ /* 0x000fda000bf04270 */
[----:B0-----:R-:W-:Y:S05]  /*1210*/  @!P0 BRA `(.L_x_16) ;  /* 0x0000000000808947 */ /* 0x001fea0003800000 */
[----:B------:R-:W-:-:S04]  /*1220*/  IABS R7, R3 ;  /* 0x0000000300077213 */ /* 0x000fc80000000000 */
[----:B------:R-:W0:Y:S08]  /*1230*/  I2F.RP R16, R7 ;  /* 0x0000000700107306 */ /* 0x000e300000209400 */
[----:B0-----:R-:W0:Y:S02]  /*1240*/  MUFU.RCP R16, R16 ;  /* 0x0000001000107308 */ /* 0x001e240000001000 */
[----:B0-----:R-:W-:-:S06]  /*1250*/  VIADD R8, R16, 0xffffffe ;  /* 0x0ffffffe10087836 */ /* 0x001fcc0000000000 */
[----:B------:R0:W1:Y:S02]  /*1260*/  F2I.FTZ.U32.TRUNC.NTZ R9, R8 ;  /* 0x0000000800097305 */ /* 0x000064000021f000 */
[----:B0-----:R-:W-:Y:S02]  /*1270*/  IMAD.MOV.U32 R8, RZ, RZ, RZ ;  /* 0x000000ffff087224 */ /* 0x001fe400078e00ff */
[----:B-1----:R-:W-:-:S04]  /*1280*/  IMAD.MOV R18, RZ, RZ, -R9 ;  /* 0x000000ffff127224 */ /* 0x002fc800078e0a09 */
[----:B------:R-:W-:Y:S01]  /*1290*/  IMAD R17, R18, R7, RZ ;  /* 0x0000000712117224 */ /* 0x000fe200078e02ff */
[----:B------:R-:W-:-:S03]  /*12a0*/  IABS R18, R6 ;  /* 0x0000000600127213 */ /* 0x000fc60000000000 */
[----:B------:R-:W-:-:S06]  /*12b0*/  IMAD.HI.U32 R17, R9, R17, R8 ;  /* 0x0000001109117227 */ /* 0x000fcc00078e0008 */
[----:B------:R-:W-:-:S05]  /*12c0*/  IMAD.HI.U32 R8, R17, R18, RZ ;  /* 0x0000001211087227 */ /* 0x000fca00078e00ff */
[----:B------:R-:W-:-:S05]  /*12d0*/  IADD3 R9, PT, PT, -R8, RZ, RZ ;  /* 0x000000ff08097210 */ /* 0x000fca0007ffe1ff */
        /* <DEDUP_REMOVED lines=20> */
.L_x_16:
[----:B------:R-:W-:Y:S05]  /*1420*/  BSYNC.RECONVERGENT B0 ;  /* 0x0000000000007941 */ /* 0x000fea0003800200 */
.L_x_15:
[----:B------:R-:W-:Y:S01]  /*1430*/  BAR.SYNC.DEFER_BLOCKING 0x0 ;  /* 0x0000000000007b1d */ /* 0x000fe20000010000 */
[----:B------:R-:W-:Y:S01]  /*1440*/  UIADD3 UR10, UPT, UPT, UR10, 0x4, URZ ;  /* 0x000000040a0a7890 */ /* 0x000fe2000fffe0ff */
[----:B------:R-:W-:Y:S01]  /*1450*/  VIADD R2, R2, 0x4 ;  /* 0x0000000402027836 */ /* 0x000fe20000000000 */
[----:B------:R-:W-:Y:S02]  /*1460*/  UIADD3 UR14, UPT, UPT, UR14, 0x4, URZ ;  /* 0x000000040e0e7890 */ /* 0x000fe4000fffe0ff */
[----:B------:R-:W-:Y:S01]  /*1470*/  UISETP.NE.AND UP0, UPT, UR10, URZ, UPT ;  /* 0x000000ff0a00728c */ /* 0x000fe2000bf05270 */
[----:B------:R-:W-:Y:S02]  /*1480*/  UMOV UR7, UR9 ;  /* 0x0000000900077c82 */ /* 0x000fe40008000000 */
[----:B------:R-:W-:Y:S01]  /*1490*/  IMAD.U32 R7, RZ, RZ, UR7 ;  /* 0x00000007ff077e24 */ /* 0x000fe2000f8e00ff */
[----:B------:R-:W-:-:S04]  /*14a0*/  ULEA UR6, UR7, 0x4, 0x2 ;  /* 0x0000000407067891 */ /* 0x000fc8000f8e10ff */
[----:B------:R-:W-:Y:S01]  /*14b0*/  LEA R0, R7, R0, 0x2 ;  /* 0x0000000007007211 */ /* 0x000fe200078e10ff */
[----:B------:R-:W-:Y:S02]  /*14c0*/  UIADD3 UR11, UPT, UPT, UR6, UR11, URZ ;  /* 0x0000000b060b7290 */ /* 0x000fe4000fffe0ff */
[----:B------:R-:W-:Y:S02]  /*14d0*/  UIADD3 UR12, UPT, UPT, UR6, UR12, URZ ;  /* 0x0000000c060c7290 */ /* 0x000fe4000fffe0ff */
[----:B------:R-:W-:Y:S02]  /*14e0*/  UIADD3 UR13, UPT, UPT, UR6, UR13, URZ ;  /* 0x0000000d060d7290 */ /* 0x000fe4000fffe0ff */
[----:B------:R-:W-:Y:S01]  /*14f0*/  UIADD3 UR8, UPT, UPT, UR6, UR8, URZ ;  /* 0x0000000806087290 */ /* 0x000fe2000fffe0ff */
[----:B------:R-:W-:Y:S11]  /*1500*/  BRA.U UP0, `(.L_x_17) ;  /* 0xffffffed00987547 */ /* 0x000ff6000b83ffff */
.L_x_0:
[----:B------:R-:W-:-:S04]  /*1510*/  UIADD3 UR6, UPT, UPT, UR7, -0x1, URZ ;  /* 0xffffffff07067890 */ /* 0x000fc8000fffe0ff */
[----:B------:R-:W-:-:S06]  /*1520*/  ULOP3.LUT UP0, UR6, UR6, 0x3, URZ, 0xc0, !UPT ;  /* 0x0000000306067892 */ /* 0x000fcc000f80c0ff */
[----:B------:R-:W-:-:S13]  /*1530*/  PLOP3.LUT P0, PT, PT, PT, UP0, 0x80, 0x8 ;  /* 0x000000000008781c */ /* 0x000fda0003f0f008 */
[----:B------:R-:W-:Y:S05]  /*1540*/  @!P0 EXIT ;  /* 0x000000000000894d */ /* 0x000fea0003800000 */
[----:B--2---:R-:W1:Y:S01]  /*1550*/  LDC R11, c[0x0][0x380] ;  /* 0x0000e000ff0b7b82 */ /* 0x004e620000000800 */
[----:B------:R-:W-:Y:S01]  /*1560*/  IMAD.U32 R0, RZ, RZ, UR5 ;  /* 0x00000005ff007e24 */ /* 0x000fe2000f8e00ff */
[----:B------:R-:W2:Y:S01]  /*1570*/  LDCU.64 UR12, c[0x0][0x388] ;  /* 0x00007100ff0c77ac */ /* 0x000ea20008000a00 */
[----:B------:R-:W-:-:S03]  /*1580*/  IMAD.U32 R7, RZ, RZ, UR7 ;  /* 0x00000007ff077e24 */ /* 0x000fc6000f8e00ff */
[----:B------:R-:W-:Y:S01]  /*1590*/  IADD3 R5, PT, PT, R0, UR4, R5 ;  /* 0x0000000400057c10 */ /* 0x000fe2000fffe005 */
[--C-:B------:R-:W-:Y:S01]  /*15a0*/  IMAD R0, R7, UR4, R4.reuse ;  /* 0x0000000407007c24 */ /* 0x100fe2000f8e0204 */
[----:B------:R-:W3:Y:S01]  /*15b0*/  LDC.64 R2, c[0x0][0x388] ;  /* 0x0000e200ff027b82 */ /* 0x000ee20000000a00 */
[----:B------:R-:W4:Y:S02]  /*15c0*/  LDCU UR9, c[0x0][0x380] ;  /* 0x00007000ff0977ac */ /* 0x000f240008000800 */
[----:B------:R-:W-:Y:S01]  /*15d0*/  IMAD.IADD R5, R5, 0x1, -R4 ;  /* 0x0000000105057824 */ /* 0x000fe200078e0a04 */
[----:B------:R-:W-:Y:S02]  /*15e0*/  UIMAD UR8, UR4, UR7, UR4 ;  /* 0x00000007040872a4 */ /* 0x000fe4000f8e0204 */
[----:B------:R-:W-:-:S12]  /*15f0*/  UIADD3 UR6, UPT, UPT, -UR6, URZ, URZ ;  /* 0x000000ff06067290 */ /* 0x000fd8000fffe1ff */
.L_x_22:
[----:B--2---:R-:W-:-:S06]  /*1600*/  UIMAD.WIDE.U32 UR10, UR8, 0x8, UR12 ;  /* 0x00000008080a78a5 */ /* 0x004fcc000f8e000c */
[----:B------:R-:W-:Y:S01]  /*1610*/  IMAD.U32 R18, RZ, RZ, UR10 ;  /* 0x0000000aff127e24 */ /* 0x000fe2000f8e00ff */
[----:B------:R-:W-:-:S06]  /*1620*/  MOV R19, UR11 ;  /* 0x0000000b00137c02 */ /* 0x000fcc0008000f00 */
[----:B------:R-:W2:Y:S01]  /*1630*/  LDG.E.64 R18, desc[UR16][R18.64] ;  /* 0x0000001012127981 */ /* 0x000ea2000c1e1b00 */
[----:B------:R-:W-:Y:S02]  /*1640*/  IMAD.U32 R20, RZ, RZ, UR12 ;  /* 0x0000000cff147e24 */ /* 0x000fe4000f8e00ff */
[----:B------:R-:W-:Y:S02]  /*1650*/  IMAD.U32 R21, RZ, RZ, UR13 ;  /* 0x0000000dff157e24 */ /* 0x000fe4000f8e00ff */
[----:B------:R-:W-:-:S06]  /*1660*/  IMAD.WIDE R20, R0, 0x8, R20 ;  /* 0x0000000800147825 */ /* 0x000fcc00078e0214 */
[----:B------:R-:W5:Y:S01]  /*1670*/  LDG.E.64 R20, desc[UR16][R20.64] ;  /* 0x0000001014147981 */ /* 0x000f62000c1e1b00 */
[----:B0-----:R-:W-:Y:S01]  /*1680*/  IMAD.MOV.U32 R8, RZ, RZ, 0x1 ;  /* 0x00000001ff087424 */ /* 0x001fe200078e00ff */
[----:B------:R-:W-:Y:S01]  /*1690*/  BSSY.RECONVERGENT B0, `(.L_x_18) ;  /* 0x0000012000007945 */ /* 0x000fe20003800200 */
[----:B--2---:R-:W0:Y:S01]  /*16a0*/  MUFU.RCP64H R9, R19 ;  /* 0x0000001300097308 */ /* 0x004e220000001800 */
        /* <DEDUP_REMOVED lines=13> */
[----:B-1-34-:R-:W-:Y:S05]  /*1780*/  CALL.REL.NOINC `($__internal_0_$__cuda_sm20_div_rn_f64_full) ;  /* 0x0000000000c87944 */ /* 0x01afea0003c00000 */
[----:B------:R-:W-:Y:S02]  /*1790*/  IMAD.MOV.U32 R8, RZ, RZ, R24 ;  /* 0x000000ffff087224 */ /* 0x000fe400078e0018 */
[----:B------:R-:W-:-:S07]  /*17a0*/  IMAD.MOV.U32 R9, RZ, RZ, R25 ;  /* 0x000000ffff097224 */ /* 0x000fce00078e0019 */
.L_x_19:
[----:B----4-:R-:W-:Y:S05]  /*17b0*/  BSYNC.RECONVERGENT B0 ;  /* 0x0000000000007941 */ /* 0x010fea0003800200 */
.L_x_18:
[----:B------:R-:W-:Y:S01]  /*17c0*/  ISETP.GT.AND P0, PT, R4, UR4, PT ;  /* 0x0000000404007c0c */ /* 0x000fe2000bf04270 */
[----:B------:R0:W-:Y:S01]  /*17d0*/  STG.E.64 desc[UR16][R14.64], R8 ;  /* 0x000000080e007986 */ /* 0x0001e2000c101b10 */
[----:B------:R-:W-:Y:S01]  /*17e0*/  BSSY.RECONVERGENT B0, `(.L_x_20) ;  /* 0x0000023000007945 */ /* 0x000fe20003800200 */
[----:B------:R-:W-:Y:S10]  /*17f0*/  BAR.SYNC.DEFER_BLOCKING 0x0 ;  /* 0x0000000000007b1d */ /* 0x000ff40000010000 */
[----:B------:R-:W-:Y:S05]  /*1800*/  @!P0 BRA `(.L_x_21) ;  /* 0x0000000000808947 */ /* 0x000fea0003800000 */
[----:B-1----:R-:W-:-:S04]  /*1810*/  IABS R7, R11 ;  /* 0x0000000b00077213 */ /* 0x002fc80000000000 */
[----:B------:R-:W1:Y:S08]  /*1820*/  I2F.RP R10, R7 ;  /* 0x00000007000a7306 */ /* 0x000e700000209400 */
[----:B-1----:R-:W0:Y:S02]  /*1830*/  MUFU.RCP R10, R10 ;  /* 0x0000000a000a7308 */ /* 0x002e240000001000 */
[----:B0-----:R-:W-:-:S06]  /*1840*/  IADD3 R8, PT, PT, R10, 0xffffffe, RZ ;  /* 0x0ffffffe0a087810 */ /* 0x001fcc0007ffe0ff */
        /* <DEDUP_REMOVED lines=22> */
[----:B---3--:R-:W-:Y:S01]  /*19b0*/  IMAD.WIDE R16, R5, 0x8, R2 ;  /* 0x0000000805107825 */ /* 0x008fe200078e0202 */
[----:B------:R-:W2:Y:S04]  /*19c0*/  LDG.E.64 R8, desc[UR16][R14.64] ;  /* 0x000000100e087981 */ /* 0x000ea8000c1e1b00 */
[----:B------:R-:W2:Y:S04]  /*19d0*/  LDG.E.64 R18, desc[UR16][R12.64] ;  /* 0x000000100c127981 */ /* 0x000ea8000c1e1b00 */
[----:B------:R-:W2:Y:S02]  /*19e0*/  LDG.E.64 R16, desc[UR16][R16.64] ;  /* 0x0000001010107981 */ /* 0x000ea4000c1e1b00 */
[----:B--2---:R-:W-:-:S07]  /*19f0*/  DFMA R8, -R8, R16, R18 ;  /* 0x000000100808722b */ /* 0x004fce0000000112 */
[----:B------:R2:W-:Y:S04]  /*1a00*/  STG.E.64 desc[UR16][R12.64], R8 ;  /* 0x000000080c007986 */ /* 0x0005e8000c101b10 */
.L_x_21:
[----:B------:R-:W-:Y:S05]  /*1a10*/  BSYNC.RECONVERGENT B0 ;  /* 0x0000000000007941 */ /* 0x000fea0003800200 */
.L_x_20:
[----:B------:R-:W-:Y:S01]  /*1a20*/  BAR.SYNC.DEFER_BLOCKING 0x0 ;  /* 0x0000000000007b1d */ /* 0x000fe20000010000 */
[----:B------:R-:W-:Y:S01]  /*1a30*/  UIADD3 UR6, UPT, UPT, UR6, 0x1, URZ ;  /* 0x0000000106067890 */ /* 0x000fe2000fffe0ff */
[----:B------:R-:W-:Y:S01]  /*1a40*/  VIADD R5, R5, 0x1 ;  /* 0x0000000105057836 */ /* 0x000fe20000000000 */
[----:B------:R-:W-:Y:S01]  /*1a50*/  UIADD3 UR4, UPT, UPT, UR4, 0x1, URZ ;  /* 0x0000000104047890 */ /* 0x000fe2000fffe0ff */
[----:B------:R-:W-:Y:S01]  /*1a60*/  VIADD R0, R0, UR9 ;  /* 0x0000000900007c36 */ /* 0x000fe20008000000 */
[----:B------:R-:W-:Y:S02]  /*1a70*/  UISETP.NE.AND UP0, UPT, UR6, URZ, UPT ;  /* 0x000000ff0600728c */ /* 0x000fe4000bf05270 */
[----:B------:R-:W-:-:S07]  /*1a80*/  UIADD3.X UR8, UPT, UPT, UR8, UR9, URZ, UPT, !UPT ;  /* 0x0000000908087290 */ /* 0x000fce000bffe4ff */
[----:B------:R-:W-:Y:S05]  /*1a90*/  BRA.U UP0, `(.L_x_22) ;  /* 0xfffffff900d87547 */ /* 0x000fea000b83ffff */
[----:B------:R-:W-:Y:S05]  /*1aa0*/  EXIT ;  /* 0x000000000000794d */ /* 0x000fea0003800000 */
        .weak           $__internal_0_$__cuda_sm20_div_rn_f64_full
        .type           $__internal_0_$__cuda_sm20_div_rn_f64_full,@function
        .size           $__internal_0_$__cuda_sm20_div_rn_f64_full,(.L_x_29 - $__internal_0_$__cuda_sm20_div_rn_f64_full)
$__internal_0_$__cuda_sm20_div_rn_f64_full:
[C---:B------:R-:W-:Y:S01]  /*1ab0*/  FSETP.GEU.AND P0, PT, |R19|.reuse, 1.469367938527859385e-39, PT ;  /* 0x001000001300780b */ /* 0x040fe20003f0e200 */
[----:B------:R-:W-:Y:S01]  /*1ac0*/  IMAD.MOV.U32 R22, RZ, RZ, 0x1 ;  /* 0x00000001ff167424 */ /* 0x000fe200078e00ff */
[----:B------:R-:W-:Y:S01]  /*1ad0*/  LOP3.LUT R16, R19, 0x800fffff, RZ, 0xc0, !PT ;  /* 0x800fffff13107812 */ /* 0x000fe200078ec0ff */
[----:B------:R-:W-:Y:S01]  /*1ae0*/  BSSY.RECONVERGENT B1, `(.L_x_23) ;  /* 0x0000054000017945 */ /* 0x000fe20003800200 */
[C---:B------:R-:W-:Y:S02]  /*1af0*/  FSETP.GEU.AND P2, PT, |R21|.reuse, 1.469367938527859385e-39, PT ;  /* 0x001000001500780b */ /* 0x040fe40003f4e200 */
[----:B------:R-:W-:Y:S01]  /*1b00*/  LOP3.LUT R17, R16, 0x3ff00000, RZ, 0xfc, !PT ;  /* 0x3ff0000010117812 */ /* 0x000fe200078efcff */
[----:B------:R-:W-:Y:S01]  /*1b10*/  IMAD.MOV.U32 R16, RZ, RZ, R18 ;  /* 0x000000ffff107224 */ /* 0x000fe200078e0012 */
[----:B------:R-:W-:Y:S02]  /*1b20*/  LOP3.LUT R7, R21, 0x7ff00000, RZ, 0xc0, !PT ;  /* 0x7ff0000015077812 */ /* 0x000fe400078ec0ff */
[----:B------:R-:W-:-:S02]  /*1b30*/  MOV R9, 0x1ca00000 ;  /* 0x1ca0000000097802 */ /* 0x000fc40000000f00 */
[----:B------:R-:W-:Y:S01]  /*1b40*/  LOP3.LUT R33, R19, 0x7ff00000, RZ, 0xc0, !PT ;  /* 0x7ff0000013217812 */ /* 0x000fe200078ec0ff */
[----:B------:R-:W-:Y:S01]  /*1b50*/  @!P0 DMUL R16, R18, 8.98846567431157953865e+307 ;  /* 0x7fe0000012108828 */ /* 0x000fe20000000000 */
[----:B------:R-:W-:Y:S02]  /*1b60*/  IMAD.MOV.U32 R32, RZ, RZ, R7 ;  /* 0x000000ffff207224 */ /* 0x000fe400078e0007 */
[----:B------:R-:W-:Y:S01]  /*1b70*/  ISETP.GE.U32.AND P1, PT, R7, R33, PT ;  /* 0x000000210700720c */ /* 0x000fe20003f26070 */
[----:B------:R-:W-:Y:S01]  /*1b80*/  @!P2 IMAD.MOV.U32 R28, RZ, RZ, RZ ;  /* 0x000000ffff1ca224 */ /* 0x000fe200078e00ff */
[----:B------:R-:W-:Y:S01]  /*1b90*/  @!P2 LOP3.LUT R26, R19, 0x7ff00000, RZ, 0xc0, !PT ;  /* 0x7ff00000131aa812 */ /* 0x000fe200078ec0ff */
[----:B------:R-:W0:Y:S03]  /*1ba0*/  MUFU.RCP64H R23, R17 ;  /* 0x0000001100177308 */ /* 0x000e260000001800 */
[----:B------:R-:W-:-:S02]  /*1bb0*/  @!P2 ISETP.GE.U32.AND P3, PT, R7, R26, PT ;  /* 0x0000001a0700a20c */ /* 0x000fc40003f66070 */
[----:B------:R-:W-:Y:S02]  /*1bc0*/  @!P0 LOP3.LUT R33, R17, 0x7ff00000, RZ, 0xc0, !PT ;  /* 0x7ff0000011218812 */ /* 0x000fe400078ec0ff */
[----:B------:R-:W-:-:S03]  /*1bd0*/  @!P2 SEL R27, R9, 0x63400000, !P3 ;  /* 0x63400000091ba807 */ /* 0x000fc60005800000 */
[----:B------:R-:W-:Y:S01]  /*1be0*/  VIADD R34, R33, 0xffffffff ;  /* 0xffffffff21227836 */ /* 0x000fe20000000000 */
[----:B0-----:R-:W-:-:S08]  /*1bf0*/  DFMA R24, R22, -R16, 1 ;  /* 0x3ff000001618742b */ /* 0x001fd00000000810 */
[----:B------:R-:W-:-:S08]  /*1c00*/  DFMA R24, R24, R24, R24 ;  /* 0x000000181818722b */ /* 0x000fd00000000018 */
[----:B------:R-:W-:Y:S01]  /*1c10*/  DFMA R24, R22, R24, R22 ;  /* 0x000000181618722b */ /* 0x000fe20000000016 */
[--C-:B------:R-:W-:Y:S02]  /*1c20*/  @!P2 LOP3.LUT R22, R27, 0x80000000, R21.reuse, 0xf8, !PT ;  /* 0x800000001b16a812 */ /* 0x100fe400078ef815 */
[----:B------:R-:W-:Y:S02]  /*1c30*/  SEL R23, R9, 0x63400000, !P1 ;  /* 0x6340000009177807 */ /* 0x000fe40004800000 */
[----:B------:R-:W-:Y:S01]  /*1c40*/  @!P2 LOP3.LUT R29, R22, 0x100000, RZ, 0xfc, !PT ;  /* 0x00100000161da812 */ /* 0x000fe200078efcff */
[----:B------:R-:W-:Y:S01]  /*1c50*/  IMAD.MOV.U32 R22, RZ, RZ, R20 ;  /* 0x000000ffff167224 */ /* 0x000fe200078e0014 */
[----:B------:R-:W-:Y:S01]  /*1c60*/  LOP3.LUT R23, R23, 0x800fffff, R21, 0xf8, !PT ;  /* 0x800fffff17177812 */ /* 0x000fe200078ef815 */
[----:B------:R-:W-:-:S05]  /*1c70*/  DFMA R26, R24, -R16, 1 ;  /* 0x3ff00000181a742b */ /* 0x000fca0000000810 */
[----:B------:R-:W-:-:S03]  /*1c80*/  @!P2 DFMA R22, R22, 2, -R28 ;  /* 0x400000001616a82b */ /* 0x000fc6000000081c */
[----:B------:R-:W-:-:S07]  /*1c90*/  DFMA R24, R24, R26, R24 ;  /* 0x0000001a1818722b */ /* 0x000fce0000000018 */
[----:B------:R-:W-:Y:S01]  /*1ca0*/  @!P2 LOP3.LUT R32, R23, 0x7ff00000, RZ, 0xc0, !PT ;  /* 0x7ff000001720a812 */ /* 0x000fe200078ec0ff */
[----:B------:R-:W-:-:S04]  /*1cb0*/  DMUL R26, R24, R22 ;  /* 0x00000016181a7228 */ /* 0x000fc80000000000 */
[----:B------:R-:W-:-:S05]  /*1cc0*/  VIADD R28, R32, 0xffffffff ;  /* 0xffffffff201c7836 */ /* 0x000fca0000000000 */
[----:B------:R-:W-:Y:S01]  /*1cd0*/  ISETP.GT.U32.AND P0, PT, R28, 0x7feffffe, PT ;  /* 0x7feffffe1c00780c */ /* 0x000fe20003f04070 */
[----:B------:R-:W-:-:S03]  /*1ce0*/  DFMA R28, R26, -R16, R22 ;  /* 0x800000101a1c722b */ /* 0x000fc60000000016 */
[----:B------:R-:W-:-:S05]  /*1cf0*/  ISETP.GT.U32.OR P0, PT, R34, 0x7feffffe, P0 ;  /* 0x7feffffe2200780c */ /* 0x000fca0000704470 */
[----:B------:R-:W-:-:S08]  /*1d00*/  DFMA R28, R24, R28, R26 ;  /* 0x0000001c181c722b */ /* 0x000fd0000000001a */
[----:B------:R-:W-:Y:S05]  /*1d10*/  @P0 BRA `(.L_x_24) ;  /* 0x00000000006c0947 */ /* 0x000fea0003800000 */
[----:B------:R-:W-:-:S04]  /*1d20*/  LOP3.LUT R24, R19, 0x7ff00000, RZ, 0xc0, !PT ;  /* 0x7ff0000013187812 */ /* 0x000fc800078ec0ff */
[CC--:B------:R-:W-:Y:S02]  /*1d30*/  VIADDMNMX R20, R7.reuse, -R24.reuse, 0xb9600000, !PT ;  /* 0xb960000007147446 */ /* 0x0c0fe40007800918 */
[----:B------:R-:W-:Y:S02]  /*1d40*/  ISETP.GE.U32.AND P0, PT, R7, R24, PT ;  /* 0x000000180700720c */ /* 0x000fe40003f06070 */
[----:B------:R-:W-:Y:S02]  /*1d50*/  VIMNMX R7, PT, PT, R20, 0x46a00000, PT ;  /* 0x46a0000014077848 */ /* 0x000fe40003fe0100 */
[----:B------:R-:W-:-:S04]  /*1d60*/  SEL R20, R9, 0x63400000, !P0 ;  /* 0x6340000009147807 */ /* 0x000fc80004000000 */
[----:B------:R-:W-:Y:S01]  /*1d70*/  IADD3 R7, PT, PT, -R20, R7, RZ ;  /* 0x0000000714077210 */ /* 0x000fe20007ffe1ff */
[----:B------:R-:W-:-:S04]  /*1d80*/  IMAD.MOV.U32 R20, RZ, RZ, RZ ;  /* 0x000000ffff147224 */ /* 0x000fc800078e00ff */
[----:B------:R-:W-:-:S06]  /*1d90*/  VIADD R21, R7, 0x7fe00000 ;  /* 0x7fe0000007157836 */ /* 0x000fcc0000000000 */
[----:B------:R-:W-:-:S10]  /*1da0*/  DMUL R24, R28, R20 ;  /* 0x000000141c187228 */ /* 0x000fd40000000000 */
[----:B------:R-:W-:-:S13]  /*1db0*/  FSETP.GTU.AND P0, PT, |R25|, 1.469367938527859385e-39, PT ;  /* 0x001000001900780b */ /* 0x000fda0003f0c200 */
[----:B------:R-:W-:Y:S05]  /*1dc0*/  @P0 BRA `(.L_x_25) ;  /* 0x0000000000940947 */ /* 0x000fea0003800000 */
[----:B------:R-:W-:Y:S01]  /*1dd0*/  DFMA R16, R28, -R16, R22 ;  /* 0x800000101c10722b */ /* 0x000fe20000000016 */
[----:B------:R-:W-:-:S09]  /*1de0*/  IMAD.MOV.U32 R20, RZ, RZ, RZ ;  /* 0x000000ffff147224 */ /* 0x000fd200078e00ff */
[C---:B------:R-:W-:Y:S02]  /*1df0*/  FSETP.NEU.AND P0, PT, R17.reuse, RZ, PT ;  /* 0x000000ff1100720b */ /* 0x040fe40003f0d000 */
[----:B------:R-:W-:-:S04]  /*1e00*/  LOP3.LUT R19, R17, 0x80000000, R19, 0x48, !PT ;  /* 0x8000000011137812 */ /* 0x000fc800078e4813 */
[----:B------:R-:W-:-:S07]  /*1e10*/  LOP3.LUT R21, R19, R21, RZ, 0xfc, !PT ;  /* 0x0000001513157212 */ /* 0x000fce00078efcff */
[----:B------:R-:W-:Y:S05]  /*1e20*/  @!P0 BRA `(.L_x_25) ;  /* 0x00000000007c8947 */ /* 0x000fea0003800000 */
[----:B------:R-:W-:Y:S01]  /*1e30*/  IMAD.MOV R17, RZ, RZ, -R7 ;  /* 0x000000ffff117224 */ /* 0x000fe200078e0a07 */
[----:B------:R-:W-:Y:S01]  /*1e40*/  MOV R16, RZ ;  /* 0x000000ff00107202 */ /* 0x000fe20000000f00 */
[----:B------:R-:W-:Y:S01]  /*1e50*/  DMUL.RP R20, R28, R20 ;  /* 0x000000141c147228 */ /* 0x000fe20000008000 */
[----:B------:R-:W-:-:S04]  /*1e60*/  IADD3 R7, PT, PT, -R7, -0x43300000, RZ ;  /* 0xbcd0000007077810 */ /* 0x000fc80007ffe1ff */
[----:B------:R-:W-:-:S05]  /*1e70*/  DFMA R16, R24, -R16, R28 ;  /* 0x800000101810722b */ /* 0x000fca000000001c */
[----:B------:R-:W-:-:S05]  /*1e80*/  LOP3.LUT R19, R21, R19, RZ, 0x3c, !PT ;  /* 0x0000001315137212 */ /* 0x000fca00078e3cff */
[----:B------:R-:W-:-:S04]  /*1e90*/  FSETP.NEU.AND P0, PT, |R17|, R7, PT ;  /* 0x000000071100720b */ /* 0x000fc80003f0d200 */
[----:B------:R-:W-:Y:S02]  /*1ea0*/  FSEL R24, R20, R24, !P0 ;  /* 0x0000001814187208 */ /* 0x000fe40004000000 */
[----:B------:R-:W-:Y:S01]  /*1eb0*/  FSEL R25, R19, R25, !P0 ;  /* 0x0000001913197208 */ /* 0x000fe20004000000 */
[----:B------:R-:W-:Y:S06]  /*1ec0*/  BRA `(.L_x_25) ;  /* 0x0000000000547947 */ /* 0x000fec0003800000 */
.L_x_24:
[----:B------:R-:W-:-:S14]  /*1ed0*/  DSETP.NAN.AND P0, PT, R20, R20, PT ;  /* 0x000000141400722a */ /* 0x000fdc0003f08000 */
[----:B------:R-:W-:Y:S05]  /*1ee0*/  @P0 BRA `(.L_x_26) ;  /* 0x0000000000440947 */ /* 0x000fea0003800000 */
[----:B------:R-:W-:-:S14]  /*1ef0*/  DSETP.NAN.AND P0, PT, R18, R18, PT ;  /* 0x000000121200722a */ /* 0x000fdc0003f08000 */
[----:B------:R-:W-:Y:S05]  /*1f00*/  @P0 BRA `(.L_x_27) ;  /* 0x0000000000300947 */ /* 0x000fea0003800000 */
[----:B------:R-:W-:Y:S01]  /*1f10*/  ISETP.NE.AND P0, PT, R32, R33, PT ;  /* 0x000000212000720c */ /* 0x000fe20003f05270 */
[----:B------:R-:W-:Y:S02]  /*1f20*/  IMAD.MOV.U32 R24, RZ, RZ, 0x0 ;  /* 0x00000000ff187424 */ /* 0x000fe400078e00ff */
[----:B------:R-:W-:-:S10]  /*1f30*/  IMAD.MOV.U32 R25, RZ, RZ, -0x80000 ;  /* 0xfff80000ff197424 */ /* 0x000fd400078e00ff */
[----:B------:R-:W-:Y:S05]  /*1f40*/  @!P0 BRA `(.L_x_25) ;  /* 0x0000000000348947 */ /* 0x000fea0003800000 */
[----:B------:R-:W-:Y:S02]  /*1f50*/  ISETP.NE.AND P0, PT, R32, 0x7ff00000, PT ;  /* 0x7ff000002000780c */ /* 0x000fe40003f05270 */
[----:B------:R-:W-:Y:S02]  /*1f60*/  LOP3.LUT R25, R21, 0x80000000, R19, 0x48, !PT ;  /* 0x8000000015197812 */ /* 0x000fe400078e4813 */
[----:B------:R-:W-:-:S13]  /*1f70*/  ISETP.EQ.OR P0, PT, R33, RZ, !P0 ;  /* 0x000000ff2100720c */ /* 0x000fda0004702670 */
[----:B------:R-:W-:Y:S01]  /*1f80*/  @P0 LOP3.LUT R7, R25, 0x7ff00000, RZ, 0xfc, !PT ;  /* 0x7ff0000019070812 */ /* 0x000fe200078efcff */
[----:B------:R-:W-:Y:S02]  /*1f90*/  @!P0 IMAD.MOV.U32 R24, RZ, RZ, RZ ;  /* 0x000000ffff188224 */ /* 0x000fe400078e00ff */
[----:B------:R-:W-:Y:S01]  /*1fa0*/  @P0 IMAD.MOV.U32 R24, RZ, RZ, RZ ;  /* 0x000000ffff180224 */ /* 0x000fe200078e00ff */
[----:B------:R-:W-:Y:S01]  /*1fb0*/  @P0 MOV R25, R7 ;  /* 0x0000000700190202 */ /* 0x000fe20000000f00 */
[----:B------:R-:W-:Y:S06]  /*1fc0*/  BRA `(.L_x_25) ;  /* 0x0000000000147947 */ /* 0x000fec0003800000 */
.L_x_27:
[----:B------:R-:W-:Y:S01]  /*1fd0*/  LOP3.LUT R25, R19, 0x80000, RZ, 0xfc, !PT ;  /* 0x0008000013197812 */ /* 0x000fe200078efcff */
[----:B------:R-:W-:Y:S01]  /*1fe0*/  IMAD.MOV.U32 R24, RZ, RZ, R18 ;  /* 0x000000ffff187224 */ /* 0x000fe200078e0012 */
[----:B------:R-:W-:Y:S06]  /*1ff0*/  BRA `(.L_x_25) ;  /* 0x0000000000087947 */ /* 0x000fec0003800000 */
.L_x_26:
[----:B------:R-:W-:Y:S01]  /*2000*/  LOP3.LUT R25, R21, 0x80000, RZ, 0xfc, !PT ;  /* 0x0008000015197812 */ /* 0x000fe200078efcff */
[----:B------:R-:W-:-:S07]  /*2010*/  IMAD.MOV.U32 R24, RZ, RZ, R20 ;  /* 0x000000ffff187224 */ /* 0x000fce00078e0014 */
.L_x_25:
[----:B------:R-:W-:Y:S05]  /*2020*/  BSYNC.RECONVERGENT B1 ;  /* 0x0000000000017941 */ /* 0x000fea0003800200 */
.L_x_23:
[----:B------:R-:W-:-:S04]  /*2030*/  IMAD.MOV.U32 R9, RZ, RZ, 0x0 ;  /* 0x00000000ff097424 */ /* 0x000fc800078e00ff */
[----:B------:R-:W-:Y:S05]  /*2040*/  RET.REL.NODEC R8 `(_Z10GaussSolveiPdS_) ;  /* 0xffffffdc08ec7950 */ /* 0x000fea0003c3ffff */
.L_x_28:
[----:B------:R-:W-:-:S00]  /*2050*/  BRA `(.L_x_28) ;  /* 0xfffffffc00fc7947 */ /* 0x000fc0000383ffff */
[----:B------:R-:W-:-:S00]  /*2060*/  NOP ;  /* 0x0000000000007918 */ /* 0x000fc00000000000 */
        /* <DEDUP_REMOVED lines=9> */
.L_x_29:


//--------------------- .nv.shared.reserved.0     --------------------------
	.section	.nv.shared.reserved.0,"aw",@nobits
	.weak		__nv_reservedSMEM_offset_0_alias
	.size		__nv_reservedSMEM_offset_0_alias, 0, 64
	.other		__nv_reservedSMEM_offset_0_alias,@"STO_CUDA_RESERVED_SHARED STV_DEFAULT"
__nv_reservedSMEM_offset_0_alias:
	.zero		0
	.zero		64


//--------------------- .nv.constant0._Z10GaussSolveiPdS_ --------------------------
	.section	.nv.constant0._Z10GaussSolveiPdS_,"a",@progbits
	.sectionflags	@""
	.align	4
.nv.constant0._Z10GaussSolveiPdS_:
	.zero		920


//--------------------- SYMBOLS --------------------------

	.type		.nv.reservedSmem.offset0,@object
	.size		.nv.reservedSmem.offset0,0x4
